	.headerflags	@"EF_CUDA_TEXMODE_UNIFIED EF_CUDA_64BIT_ADDRESS EF_CUDA_ACCELERATORS EF_CUDA_SM90 EF_CUDA_VIRTUAL_SM(EF_CUDA_SM90)"
	.elftype	@"ET_EXEC"


//--------------------- .nv.info                  --------------------------
	.section	.nv.info,"",@"SHT_CUDA_INFO"
	.align	4


	//----- nvinfo : EIATTR_REGCOUNT
	.align		4
        /*0000*/ 	.byte	0x04, 0x2f
        /*0002*/ 	.short	(.L_1 - .L_0)
	.align		4
.L_0:
        /*0004*/ 	.word	index@(triton_poi_fused__softmax_0)
        /*0008*/ 	.word	0x00000012


	//----- nvinfo : EIATTR_MIN_STACK_SIZE
	.align		4
.L_1:
        /*000c*/ 	.byte	0x04, 0x12
        /*000e*/ 	.short	(.L_3 - .L_2)
	.align		4
.L_2:
        /*0010*/ 	.word	index@(triton_poi_fused__softmax_0)
        /*0014*/ 	.word	0x00000000


	//----- nvinfo : EIATTR_FRAME_SIZE
	.align		4
.L_3:
        /*0018*/ 	.byte	0x04, 0x11
        /*001a*/ 	.short	(.L_5 - .L_4)
	.align		4
.L_4:
        /*001c*/ 	.word	index@(triton_poi_fused__softmax_0)
        /*0020*/ 	.word	0x00000000


	//----- nvinfo : EIATTR_MIN_STACK_SIZE
	.align		4
.L_5:
        /*0024*/ 	.byte	0x04, 0x12
        /*0026*/ 	.short	(.L_7 - .L_6)
	.align		4
.L_6:
        /*0028*/ 	.word	index@(triton_poi_fused__softmax_0)
        /*002c*/ 	.word	0x00000000
.L_7:


//--------------------- .nv.info.triton_poi_fused__softmax_0 --------------------------
	.section	.nv.info.triton_poi_fused__softmax_0,"",@"SHT_CUDA_INFO"
	.sectionflags	@""
	.align	4


	//----- nvinfo : EIATTR_CUDA_API_VERSION
	.align		4
        /*0000*/ 	.byte	0x04, 0x37
        /*0002*/ 	.short	(.L_9 - .L_8)
.L_8:
        /*0004*/ 	.word	0x0000007c


	//----- nvinfo : EIATTR_KPARAM_INFO
	.align		4
.L_9:
        /*0008*/ 	.byte	0x04, 0x17
        /*000a*/ 	.short	(.L_11 - .L_10)
.L_10:
        /*000c*/ 	.word	0x00000000
        /*0010*/ 	.short	0x0002
        /*0012*/ 	.short	0x0010
        /*0014*/ 	.byte	0x00, 0xf0, 0x11, 0x00


	//----- nvinfo : EIATTR_KPARAM_INFO
	.align		4
.L_11:
        /*0018*/ 	.byte	0x04, 0x17
        /*001a*/ 	.short	(.L_13 - .L_12)
.L_12:
        /*001c*/ 	.word	0x00000000
        /*0020*/ 	.short	0x0001
        /*0022*/ 	.short	0x0008
        /*0024*/ 	.byte	0x00, 0xf4, 0x21, 0x00


	//----- nvinfo : EIATTR_KPARAM_INFO
	.align		4
.L_13:
        /*0028*/ 	.byte	0x04, 0x17
        /*002a*/ 	.short	(.L_15 - .L_14)
.L_14:
        /*002c*/ 	.word	0x00000000
        /*0030*/ 	.short	0x0000
        /*0032*/ 	.short	0x0000
        /*0034*/ 	.byte	0x00, 0xf4, 0x21, 0x00


	//----- nvinfo : EIATTR_SPARSE_MMA_MASK
	.align		4
.L_15:
        /*0038*/ 	.byte	0x03, 0x50
        /*003a*/ 	.short	0x0000


	//----- nvinfo : EIATTR_MAXREG_COUNT
	.align		4
        /*003c*/ 	.byte	0x03, 0x1b
        /*003e*/ 	.short	0x00ff


	//----- nvinfo : EIATTR_EXIT_INSTR_OFFSETS
	.align		4
        /*0040*/ 	.byte	0x04, 0x1c
        /*0042*/ 	.short	(.L_17 - .L_16)


	//   ....[0]....
.L_16:
        /*0044*/ 	.word	0x000003e0


	//   ....[1]....
        /*0048*/ 	.word	0x00000400


	//----- nvinfo : EIATTR_REQNTID
	.align		4
.L_17:
        /*004c*/ 	.byte	0x04, 0x10
        /*004e*/ 	.short	(.L_19 - .L_18)
.L_18:
        /*0050*/ 	.word	0x00000080
        /*0054*/ 	.word	0x00000001
        /*0058*/ 	.word	0x00000001


	//----- nvinfo : EIATTR_CBANK_PARAM_SIZE
	.align		4
.L_19:
        /*005c*/ 	.byte	0x03, 0x19
        /*005e*/ 	.short	0x0014


	//----- nvinfo : EIATTR_PARAM_CBANK
	.align		4
        /*0060*/ 	.byte	0x04, 0x0a
        /*0062*/ 	.short	(.L_21 - .L_20)
	.align		4
.L_20:
        /*0064*/ 	.word	index@(.nv.constant0.triton_poi_fused__softmax_0)
        /*0068*/ 	.short	0x0210
        /*006a*/ 	.short	0x0014


	//----- nvinfo : EIATTR_SW_WAR
	.align		4
.L_21:
        /*006c*/ 	.byte	0x04, 0x36
        /*006e*/ 	.short	(.L_23 - .L_22)
.L_22:
        /*0070*/ 	.word	0x00000008
.L_23:


//--------------------- .nv.callgraph             --------------------------
	.section	.nv.callgraph,"",@"SHT_CUDA_CALLGRAPH"
	.align	4
	.sectionentsize	8
	.align		4
        /*0000*/ 	.word	0x00000000
	.align		4
        /*0004*/ 	.word	0xffffffff
	.align		4
        /*0008*/ 	.word	0x00000000
	.align		4
        /*000c*/ 	.word	0xfffffffe
	.align		4
        /*0010*/ 	.word	0x00000000
	.align		4
        /*0014*/ 	.word	0xfffffffd
	.align		4
        /*0018*/ 	.word	0x00000000
	.align		4
        /*001c*/ 	.word	0xfffffffc


//--------------------- .text.triton_poi_fused__softmax_0 --------------------------
	.section	.text.triton_poi_fused__softmax_0,"ax",@progbits
	.align	128
        .global         triton_poi_fused__softmax_0
        .type           triton_poi_fused__softmax_0,@function
        .size           triton_poi_fused__softmax_0,(.L_x_1 - triton_poi_fused__softmax_0)
        .other          triton_poi_fused__softmax_0,@"STO_CUDA_ENTRY STV_DEFAULT"
triton_poi_fused__softmax_0:
.text.triton_poi_fused__softmax_0:
[----:B------:R-:W0:Y:S02]  /*0000*/  LDC R1, c[0x0][0x28] ;  /* 0x00000a00ff017b82 */ /* 0x000e240000000800 */
[----:B------:R-:W1:Y:S01]  /*0010*/  S2R R0, SR_TID.X ;  /* 0x0000000000007919 */ /* 0x000e620000002100 */
[----:B------:R-:W2:Y:S01]  /*0020*/  LDC.64 R2, c[0x0][0x210] ;  /* 0x00008400ff027b82 */ /* 0x000ea20000000a00 */
[----:B------:R-:W-:Y:S01]  /*0030*/  CS2R R14, SRZ ;  /* 0x00000000000e7805 */ /* 0x000fe2000001ff00 */
[----:B------:R-:W-:Y:S01]  /*0040*/  ULDC.64 UR4, c[0x0][0x208] ;  /* 0x0000820000047ab9 */ /* 0x000fe20000000a00 */
[----:B------:R-:W3:Y:S01]  /*0050*/  S2R R7, SR_CTAID.X ;  /* 0x0000000000077919 */ /* 0x000ee20000002500 */
[----:B-1----:R-:W-:Y:S01]  /*0060*/  IMAD.SHL.U32 R0, R0, 0x2, RZ ;  /* 0x0000000200007824 */ /* 0x002fe200078e00ff */
[----:B---3--:R-:W-:-:S04]  /*0070*/  SHF.R.S32.HI R4, RZ, 0x17, R7 ;  /* 0x00000017ff047819 */ /* 0x008fc80000011407 */
[----:B------:R-:W-:Y:S02]  /*0080*/  LOP3.LUT R0, R0, 0xfe, RZ, 0xc0, !PT ;  /* 0x000000fe00007812 */ /* 0x000fe400078ec0ff */
[----:B------:R-:W-:-:S03]  /*0090*/  SGXT R4, R4, 0x1 ;  /* 0x000000010404781a */ /* 0x000fc60000000200 */
[----:B------:R-:W-:-:S05]  /*00a0*/  IMAD R7, R7, 0x100, R0 ;  /* 0x0000010007077824 */ /* 0x000fca00078e0200 */
[----:B------:R-:W-:Y:S02]  /*00b0*/  LEA.HI R4, R4, R7, RZ, 0x2 ;  /* 0x0000000704047211 */ /* 0x000fe400078f10ff */
[----:B------:R-:W-:Y:S02]  /*00c0*/  ISETP.GE.AND P0, PT, R7, 0x100, PT ;  /* 0x000001000700780c */ /* 0x000fe40003f06270 */
[----:B------:R-:W-:-:S05]  /*00d0*/  LOP3.LUT R5, R4, 0xfffffffc, RZ, 0xc0, !PT ;  /* 0xfffffffc04057812 */ /* 0x000fca00078ec0ff */
[----:B--2---:R-:W-:-:S06]  /*00e0*/  IMAD.WIDE R4, R5, 0x4, R2 ;  /* 0x0000000405047825 */ /* 0x004fcc00078e0202 */
[----:B------:R-:W2:Y:S01]  /*00f0*/  @!P0 LDG.E.EL R15, desc[UR4][R4.64] ;  /* 0x00000004040f8981 */ /* 0x000ea2000c2e1900 */
[----:B------:R-:W-:-:S03]  /*0100*/  IMAD.MOV.U32 R0, RZ, RZ, RZ ;  /* 0x000000ffff007224 */ /* 0x000fc600078e00ff */
[----:B------:R-:W3:Y:S01]  /*0110*/  @!P0 LDG.E.EL R14, desc[UR4][R4.64] ;  /* 0x00000004040e8981 */ /* 0x000ee2000c2e1900 */
[----:B------:R-:W-:Y:S01]  /*0120*/  IMAD.MOV.U32 R6, RZ, RZ, RZ ;  /* 0x000000ffff067224 */ /* 0x000fe200078e00ff */
[----:B------:R-:W-:Y:S02]  /*0130*/  CS2R R10, SRZ ;  /* 0x00000000000a7805 */ /* 0x000fe4000001ff00 */
[----:B------:R-:W4:Y:S04]  /*0140*/  @!P0 LDG.E.EL R0, desc[UR4][R4.64+0x4] ;  /* 0x0000040404008981 */ /* 0x000f28000c2e1900 */
[----:B------:R-:W5:Y:S04]  /*0150*/  @!P0 LDG.E.EL R6, desc[UR4][R4.64+0x4] ;  /* 0x0000040404068981 */ /* 0x000f68000c2e1900 */
[----:B------:R-:W5:Y:S04]  /*0160*/  @!P0 LDG.E.EL R10, desc[UR4][R4.64+0x8] ;  /* 0x00000804040a8981 */ /* 0x000f68000c2e1900 */
[----:B------:R-:W5:Y:S01]  /*0170*/  @!P0 LDG.E.EL R11, desc[UR4][R4.64+0x8] ;  /* 0x00000804040b8981 */ /* 0x000f62000c2e1900 */
[----:B------:R-:W-:-:S06]  /*0180*/  CS2R R12, SRZ ;  /* 0x00000000000c7805 */ /* 0x000fcc000001ff00 */
[----:B------:R-:W5:Y:S04]  /*0190*/  @!P0 LDG.E.EL R12, desc[UR4][R4.64+0xc] ;  /* 0x00000c04040c8981 */ /* 0x000f68000c2e1900 */
[----:B------:R-:W5:Y:S01]  /*01a0*/  @!P0 LDG.E.EL R13, desc[UR4][R4.64+0xc] ;  /* 0x00000c04040d8981 */ /* 0x000f62000c2e1900 */
[----:B------:R-:W-:Y:S01]  /*01b0*/  CS2R R8, SRZ ;  /* 0x0000000000087805 */ /* 0x000fe2000001ff00 */
[----:B------:R-:W-:-:S05]  /*01c0*/  IMAD.WIDE R2, R7, 0x4, R2 ;  /* 0x0000000407027825 */ /* 0x000fca00078e0202 */
[----:B------:R1:W5:Y:S02]  /*01d0*/  @!P0 LDG.E.64 R8, desc[UR4][R2.64] ;  /* 0x0000000402088981 */ /* 0x000364000c1e1b00 */
[----:B-1----:R-:W1:Y:S02]  /*01e0*/  LDC.64 R2, c[0x0][0x218] ;  /* 0x00008600ff027b82 */ /* 0x002e640000000a00 */
[----:B-1----:R-:W-:Y:S01]  /*01f0*/  IMAD.WIDE R2, R7, 0x4, R2 ;  /* 0x0000000407027825 */ /* 0x002fe200078e0202 */
[C---:B--2---:R-:W-:Y:S02]  /*0200*/  FSETP.NAN.AND P3, PT, R15.reuse, R15, PT ;  /* 0x0000000f0f00720b */ /* 0x044fe40003f68000 */
[C---:B---3--:R-:W-:Y:S02]  /*0210*/  FSETP.NAN.AND P4, PT, R14.reuse, R14, PT ;  /* 0x0000000e0e00720b */ /* 0x048fe40003f88000 */
[----:B----4-:R-:W-:Y:S02]  /*0220*/  FSETP.GT.AND P1, PT, R15, R0, PT ;  /* 0x000000000f00720b */ /* 0x010fe40003f24000 */
[----:B-----5:R-:W-:-:S07]  /*0230*/  FSETP.GT.AND P2, PT, R14, R6, PT ;  /* 0x000000060e00720b */ /* 0x020fce0003f44000 */
[----:B------:R-:W-:Y:S02]  /*0240*/  @!P3 FSEL R15, R15, R0, P1 ;  /* 0x000000000f0fb208 */ /* 0x000fe40000800000 */
[----:B------:R-:W-:Y:S02]  /*0250*/  @!P4 FSEL R14, R14, R6, P2 ;  /* 0x000000060e0ec208 */ /* 0x000fe40001000000 */
[C---:B------:R-:W-:Y:S02]  /*0260*/  FSETP.GT.AND P1, PT, R15.reuse, R10, PT ;  /* 0x0000000a0f00720b */ /* 0x040fe40003f24000 */
[C---:B------:R-:W-:Y:S02]  /*0270*/  FSETP.GT.AND P2, PT, R14.reuse, R11, PT ;  /* 0x0000000b0e00720b */ /* 0x040fe40003f44000 */
[----:B------:R-:W-:Y:S02]  /*0280*/  FSETP.NAN.AND P3, PT, R15, R15, PT ;  /* 0x0000000f0f00720b */ /* 0x000fe40003f68000 */
[----:B------:R-:W-:-:S07]  /*0290*/  FSETP.NAN.AND P4, PT, R14, R14, PT ;  /* 0x0000000e0e00720b */ /* 0x000fce0003f88000 */
[----:B------:R-:W-:Y:S02]  /*02a0*/  @!P1 FSEL R15, R15, R10, P3 ;  /* 0x0000000a0f0f9208 */ /* 0x000fe40001800000 */
[----:B------:R-:W-:Y:S02]  /*02b0*/  @!P2 FSEL R14, R14, R11, P4 ;  /* 0x0000000b0e0ea208 */ /* 0x000fe40002000000 */
[C---:B------:R-:W-:Y:S02]  /*02c0*/  FSETP.GT.AND P1, PT, R15.reuse, R12, PT ;  /* 0x0000000c0f00720b */ /* 0x040fe40003f24000 */
[C---:B------:R-:W-:Y:S02]  /*02d0*/  FSETP.GT.AND P2, PT, R14.reuse, R13, PT ;  /* 0x0000000d0e00720b */ /* 0x040fe40003f44000 */
[----:B------:R-:W-:Y:S02]  /*02e0*/  FSETP.NAN.AND P3, PT, R15, R15, PT ;  /* 0x0000000f0f00720b */ /* 0x000fe40003f68000 */
[----:B------:R-:W-:-:S07]  /*02f0*/  FSETP.NAN.AND P4, PT, R14, R14, PT ;  /* 0x0000000e0e00720b */ /* 0x000fce0003f88000 */
[----:B------:R-:W-:Y:S02]  /*0300*/  @!P1 FSEL R15, R15, R12, P3 ;  /* 0x0000000c0f0f9208 */ /* 0x000fe40001800000 */
[----:B------:R-:W-:-:S03]  /*0310*/  @!P2 FSEL R14, R14, R13, P4 ;  /* 0x0000000d0e0ea208 */ /* 0x000fc60002000000 */
[----:B------:R-:W-:Y:S02]  /*0320*/  FADD R8, -R15, R8 ;  /* 0x000000080f087221 */ /* 0x000fe40000000100 */
[----:B------:R-:W-:Y:S02]  /*0330*/  FADD R9, -R14, R9 ;  /* 0x000000090e097221 */ /* 0x000fe40000000100 */
[----:B------:R-:W-:Y:S02]  /*0340*/  FMUL R8, R8, 1.4426950216293334961 ;  /* 0x3fb8aa3b08087820 */ /* 0x000fe40000400000 */
[----:B------:R-:W-:-:S03]  /*0350*/  FMUL R9, R9, 1.4426950216293334961 ;  /* 0x3fb8aa3b09097820 */ /* 0x000fc60000400000 */
[----:B------:R-:W-:Y:S02]  /*0360*/  FSETP.GEU.AND P1, PT, R8, -126, PT ;  /* 0xc2fc00000800780b */ /* 0x000fe40003f2e000 */
[----:B------:R-:W-:-:S11]  /*0370*/  FSETP.GEU.AND P2, PT, R9, -126, PT ;  /* 0xc2fc00000900780b */ /* 0x000fd60003f4e000 */
[----:B------:R-:W-:Y:S02]  /*0380*/  @!P1 FMUL R8, R8, 0.5 ;  /* 0x3f00000008089820 */ /* 0x000fe40000400000 */
[----:B------:R-:W-:Y:S02]  /*0390*/  @!P2 FMUL R9, R9, 0.5 ;  /* 0x3f0000000909a820 */ /* 0x000fe40000400000 */
[----:B------:R-:W1:Y:S08]  /*03a0*/  MUFU.EX2 R4, R8 ;  /* 0x0000000800047308 */ /* 0x000e700000000800 */
[----:B------:R-:W2:Y:S01]  /*03b0*/  MUFU.EX2 R5, R9 ;  /* 0x0000000900057308 */ /* 0x000ea20000000800 */
[----:B-1----:R-:W-:Y:S01]  /*03c0*/  @!P1 FMUL R4, R4, R4 ;  /* 0x0000000404049220 */ /* 0x002fe20000400000 */
[----:B--2---:R-:W-:Y:S01]  /*03d0*/  @!P2 FMUL R5, R5, R5 ;  /* 0x000000050505a220 */ /* 0x004fe20000400000 */
[----:B------:R-:W-:Y:S06]  /*03e0*/  @P0 EXIT ;  /* 0x000000000000094d */ /* 0x000fec0003800000 */
[----:B------:R-:W-:Y:S01]  /*03f0*/  STG.E.64 desc[UR4][R2.64], R4 ;  /* 0x0000000402007986 */ /* 0x000fe2000c101b04 */
[----:B------:R-:W-:Y:S05]  /*0400*/  EXIT ;  /* 0x000000000000794d */ /* 0x000fea0003800000 */
.L_x_0:
[----:B------:R-:W-:-:S00]  /*0410*/  BRA `(.L_x_0) ;  /* 0xfffffffc00fc7947 */ /* 0x000fc0000383ffff */
[----:B------:R-:W-:-:S00]  /*0420*/  NOP ;  /* 0x0000000000007918 */ /* 0x000fc00000000000 */
        /* <DEDUP_REMOVED lines=13> */
.L_x_1:


//--------------------- .nv.constant0.triton_poi_fused__softmax_0 --------------------------
	.section	.nv.constant0.triton_poi_fused__softmax_0,"a",@progbits
	.sectionflags	@""
	.align	4
.nv.constant0.triton_poi_fused__softmax_0:
	.zero		548
